//
// Generated by NVIDIA NVVM Compiler
//
// Compiler Build ID: CL-36424714
// Cuda compilation tools, release 13.0, V13.0.88
// Based on NVVM 20.0.0
//

.version 9.0
.target sm_100
.address_size 64

	// .globl	_Z12mandelKernelPiiiffffi

.visible .entry _Z12mandelKernelPiiiffffi(
	.param .u64 .ptr .align 1 _Z12mandelKernelPiiiffffi_param_0,
	.param .u32 _Z12mandelKernelPiiiffffi_param_1,
	.param .u32 _Z12mandelKernelPiiiffffi_param_2,
	.param .f32 _Z12mandelKernelPiiiffffi_param_3,
	.param .f32 _Z12mandelKernelPiiiffffi_param_4,
	.param .f32 _Z12mandelKernelPiiiffffi_param_5,
	.param .f32 _Z12mandelKernelPiiiffffi_param_6,
	.param .u32 _Z12mandelKernelPiiiffffi_param_7
)
{
	.reg .pred 	%p<4>;
	.reg .b32 	%r<21>;
	.reg .b32 	%f<20>;
	.reg .b64 	%rd<5>;

	ld.param.u64 	%rd1, [_Z12mandelKernelPiiiffffi_param_0];
	ld.param.u32 	%r6, [_Z12mandelKernelPiiiffffi_param_1];
	ld.param.u32 	%r9, [_Z12mandelKernelPiiiffffi_param_2];
	ld.param.f32 	%f9, [_Z12mandelKernelPiiiffffi_param_3];
	ld.param.f32 	%f10, [_Z12mandelKernelPiiiffffi_param_4];
	ld.param.f32 	%f11, [_Z12mandelKernelPiiiffffi_param_5];
	ld.param.f32 	%f12, [_Z12mandelKernelPiiiffffi_param_6];
	ld.param.u32 	%r7, [_Z12mandelKernelPiiiffffi_param_7];
	mov.u32 	%r10, %ctaid.x;
	mov.u32 	%r11, %ntid.x;
	mov.u32 	%r12, %tid.x;
	mad.lo.s32 	%r1, %r10, %r11, %r12;
	mov.u32 	%r13, %ctaid.y;
	mov.u32 	%r14, %ntid.y;
	mov.u32 	%r15, %tid.y;
	mad.lo.s32 	%r16, %r13, %r14, %r15;
	add.s32 	%r2, %r16, %r9;
	cvt.rn.f32.s32 	%f13, %r1;
	fma.rn.f32 	%f1, %f9, %f13, %f11;
	cvt.rn.f32.s32 	%f14, %r2;
	fma.rn.f32 	%f2, %f10, %f14, %f12;
	setp.lt.s32 	%p1, %r7, 1;
	mov.b32 	%r20, 0;
	@%p1 bra 	$L__BB0_4;
	mov.b32 	%r19, 0;
	mov.f32 	%f18, %f2;
	mov.f32 	%f19, %f1;
$L__BB0_2:
	mul.f32 	%f5, %f19, %f19;
	mul.f32 	%f6, %f18, %f18;
	add.f32 	%f15, %f5, %f6;
	setp.gt.f32 	%p2, %f15, 0f40800000;
	mov.u32 	%r20, %r19;
	@%p2 bra 	$L__BB0_4;
	sub.f32 	%f16, %f5, %f6;
	add.f32 	%f17, %f19, %f19;
	add.f32 	%f19, %f1, %f16;
	fma.rn.f32 	%f18, %f17, %f18, %f2;
	add.s32 	%r19, %r19, 1;
	setp.ne.s32 	%p3, %r19, %r7;
	mov.u32 	%r20, %r7;
	@%p3 bra 	$L__BB0_2;
$L__BB0_4:
	cvta.to.global.u64 	%rd2, %rd1;
	mad.lo.s32 	%r18, %r2, %r6, %r1;
	mul.wide.s32 	%rd3, %r18, 4;
	add.s64 	%rd4, %rd2, %rd3;
	st.global.u32 	[%rd4], %r20;
	ret;

}


// ===== COMPILED SASS (sm_100) =====

	.target	sm_100

	.elftype	@"ET_EXEC"


//--------------------- .note.nv.tkinfo           --------------------------
	.section	.note.nv.tkinfo,"",@"SHT_NOTE"
	.sectionflags	@"SHF_NOTE_NV_TKINFO"
	.tkinfo
        /*0018*/ 	.word	0x00000002
        /*0030*/ 	.string	""
        /*0030*/ 	.string	"ptxas"
        /*0030*/ 	.string	"Cuda compilation tools, release 13.0, V13.0.88"
        /*0030*/ 	.string	"Build cuda_13.0.r13.0/compiler.36424714_0"
        /*0030*/ 	.string	"-arch sm_100 -m 64 "



//--------------------- .note.nv.cuinfo           --------------------------
	.section	.note.nv.cuinfo,"",@"SHT_NOTE"
	.sectionflags	@"SHF_NOTE_NV_CUINFO"
        /*0018*/ 	.short	0x0002
        /*001a*/ 	.short	0x0064
        /*001c*/ 	.short	0x0082
	.zero		2


//--------------------- .nv.info                  --------------------------
	.section	.nv.info,"",@"SHT_CUDA_INFO"
	.align	4


	//----- nvinfo : EIATTR_REGCOUNT
	.align		4
        /*0000*/ 	.byte	0x04, 0x2f
        /*0002*/ 	.short	(.L_1 - .L_0)
	.align		4
.L_0:
        /*0004*/ 	.word	index@(_Z12mandelKernelPiiiffffi)
        /*0008*/ 	.word	0x00000010


	//----- nvinfo : EIATTR_FRAME_SIZE
	.align		4
.L_1:
        /*000c*/ 	.byte	0x04, 0x11
        /*000e*/ 	.short	(.L_3 - .L_2)
	.align		4
.L_2:
        /*0010*/ 	.word	index@(_Z12mandelKernelPiiiffffi)
        /*0014*/ 	.word	0x00000000


	//----- nvinfo : EIATTR_MIN_STACK_SIZE
	.align		4
.L_3:
        /*0018*/ 	.byte	0x04, 0x12
        /*001a*/ 	.short	(.L_5 - .L_4)
	.align		4
.L_4:
        /*001c*/ 	.word	index@(_Z12mandelKernelPiiiffffi)
        /*0020*/ 	.word	0x00000000
.L_5:


//--------------------- .nv.compat                --------------------------
	.section	.nv.compat,"",@"SHT_CUDA_COMPAT_INFO"
	.align	4
        /*0000*/ 	.byte	0x02, 0x09, 0x00, 0x00, 0x02, 0x02, 0x01, 0x00, 0x02, 0x05, 0x05, 0x00, 0x03, 0x07, 0x01, 0x01
        /*0010*/ 	.byte	0x02, 0x03, 0x00, 0x00, 0x02, 0x06, 0x01, 0x00, 0x04, 0x0b, 0x08, 0x00, 0x01, 0x00, 0x00, 0x00
        /*0020*/ 	.byte	0x00, 0x00, 0x00, 0x00


//--------------------- .nv.info._Z12mandelKernelPiiiffffi --------------------------
	.section	.nv.info._Z12mandelKernelPiiiffffi,"",@"SHT_CUDA_INFO"
	.sectionflags	@""
	.align	4


	//----- nvinfo : EIATTR_CUDA_API_VERSION
	.align		4
        /*0000*/ 	.byte	0x04, 0x37
        /*0002*/ 	.short	(.L_7 - .L_6)
.L_6:
        /*0004*/ 	.word	0x00000082


	//----- nvinfo : EIATTR_KPARAM_INFO
	.align		4
.L_7:
        /*0008*/ 	.byte	0x04, 0x17
        /*000a*/ 	.short	(.L_9 - .L_8)
.L_8:
        /*000c*/ 	.word	0x00000000
        /*0010*/ 	.short	0x0007
        /*0012*/ 	.short	0x0020
        /*0014*/ 	.byte	0x00, 0xf0, 0x11, 0x00


	//----- nvinfo : EIATTR_KPARAM_INFO
	.align		4
.L_9:
        /*0018*/ 	.byte	0x04, 0x17
        /*001a*/ 	.short	(.L_11 - .L_10)
.L_10:
        /*001c*/ 	.word	0x00000000
        /*0020*/ 	.short	0x0006
        /*0022*/ 	.short	0x001c
        /*0024*/ 	.byte	0x00, 0xf0, 0x11, 0x00


	//----- nvinfo : EIATTR_KPARAM_INFO
	.align		4
.L_11:
        /*0028*/ 	.byte	0x04, 0x17
        /*002a*/ 	.short	(.L_13 - .L_12)
.L_12:
        /*002c*/ 	.word	0x00000000
        /*0030*/ 	.short	0x0005
        /*0032*/ 	.short	0x0018
        /*0034*/ 	.byte	0x00, 0xf0, 0x11, 0x00


	//----- nvinfo : EIATTR_KPARAM_INFO
	.align		4
.L_13:
        /*0038*/ 	.byte	0x04, 0x17
        /*003a*/ 	.short	(.L_15 - .L_14)
.L_14:
        /*003c*/ 	.word	0x00000000
        /*0040*/ 	.short	0x0004
        /*0042*/ 	.short	0x0014
        /*0044*/ 	.byte	0x00, 0xf0, 0x11, 0x00


	//----- nvinfo : EIATTR_KPARAM_INFO
	.align		4
.L_15:
        /*0048*/ 	.byte	0x04, 0x17
        /*004a*/ 	.short	(.L_17 - .L_16)
.L_16:
        /*004c*/ 	.word	0x00000000
        /*0050*/ 	.short	0x0003
        /*0052*/ 	.short	0x0010
        /*0054*/ 	.byte	0x00, 0xf0, 0x11, 0x00


	//----- nvinfo : EIATTR_KPARAM_INFO
	.align		4
.L_17:
        /*0058*/ 	.byte	0x04, 0x17
        /*005a*/ 	.short	(.L_19 - .L_18)
.L_18:
        /*005c*/ 	.word	0x00000000
        /*0060*/ 	.short	0x0002
        /*0062*/ 	.short	0x000c
        /*0064*/ 	.byte	0x00, 0xf0, 0x11, 0x00


	//----- nvinfo : EIATTR_KPARAM_INFO
	.align		4
.L_19:
        /*0068*/ 	.byte	0x04, 0x17
        /*006a*/ 	.short	(.L_21 - .L_20)
.L_20:
        /*006c*/ 	.word	0x00000000
        /*0070*/ 	.short	0x0001
        /*0072*/ 	.short	0x0008
        /*0074*/ 	.byte	0x00, 0xf0, 0x11, 0x00


	//----- nvinfo : EIATTR_KPARAM_INFO
	.align		4
.L_21:
        /*0078*/ 	.byte	0x04, 0x17
        /*007a*/ 	.short	(.L_23 - .L_22)
.L_22:
        /*007c*/ 	.word	0x00000000
        /*0080*/ 	.short	0x0000
        /*0082*/ 	.short	0x0000
        /*0084*/ 	.byte	0x00, 0xf5, 0x21, 0x00


	//----- nvinfo : EIATTR_SPARSE_MMA_MASK
	.align		4
.L_23:
        /*0088*/ 	.byte	0x03, 0x50
        /*008a*/ 	.short	0x0000


	//----- nvinfo : EIATTR_MAXREG_COUNT
	.align		4
        /*008c*/ 	.byte	0x03, 0x1b
        /*008e*/ 	.short	0x00ff


	//----- nvinfo : EIATTR_MERCURY_ISA_VERSION
	.align		4
        /*0090*/ 	.byte	0x03, 0x5f
        /*0092*/ 	.short	0x0101


	//----- nvinfo : EIATTR_VRC_CTA_INIT_COUNT
	.align		4
        /*0094*/ 	.byte	0x02, 0x4a
	.zero		1
	.zero		1


	//----- nvinfo : EIATTR_EXIT_INSTR_OFFSETS
	.align		4
        /*0098*/ 	.byte	0x04, 0x1c
        /*009a*/ 	.short	(.L_25 - .L_24)


	//   ....[0]....
.L_24:
        /*009c*/ 	.word	0x000002f0


	//----- nvinfo : EIATTR_CRS_STACK_SIZE
	.align		4
.L_25:
        /*00a0*/ 	.byte	0x04, 0x1e
        /*00a2*/ 	.short	(.L_27 - .L_26)
.L_26:
        /*00a4*/ 	.word	0x00000000


	//----- nvinfo : EIATTR_CBANK_PARAM_SIZE
	.align		4
.L_27:
        /*00a8*/ 	.byte	0x03, 0x19
        /*00aa*/ 	.short	0x0024


	//----- nvinfo : EIATTR_PARAM_CBANK
	.align		4
        /*00ac*/ 	.byte	0x04, 0x0a
        /*00ae*/ 	.short	(.L_29 - .L_28)
	.align		4
.L_28:
        /*00b0*/ 	.word	index@(.nv.constant0._Z12mandelKernelPiiiffffi)
        /*00b4*/ 	.short	0x0380
        /*00b6*/ 	.short	0x0024


	//----- nvinfo : EIATTR_SW_WAR
	.align		4
.L_29:
        /*00b8*/ 	.byte	0x04, 0x36
        /*00ba*/ 	.short	(.L_31 - .L_30)
.L_30:
        /*00bc*/ 	.word	0x00000008
.L_31:


//--------------------- .nv.callgraph             --------------------------
	.section	.nv.callgraph,"",@"SHT_CUDA_CALLGRAPH"
	.align	4
	.sectionentsize	8
	.align		4
        /*0000*/ 	.word	0x00000000
	.align		4
        /*0004*/ 	.word	0xffffffff
	.align		4
        /*0008*/ 	.word	0x00000000
	.align		4
        /*000c*/ 	.word	0xfffffffe
	.align		4
        /*0010*/ 	.word	0x00000000
	.align		4
        /*0014*/ 	.word	0xfffffffd
	.align		4
        /*0018*/ 	.word	0x00000000
	.align		4
        /*001c*/ 	.word	0xfffffffc


//--------------------- .text._Z12mandelKernelPiiiffffi --------------------------
	.section	.text._Z12mandelKernelPiiiffffi,"ax",@progbits
	.align	128
        .global         _Z12mandelKernelPiiiffffi
        .type           _Z12mandelKernelPiiiffffi,@function
        .size           _Z12mandelKernelPiiiffffi,(.L_x_4 - _Z12mandelKernelPiiiffffi)
        .other          _Z12mandelKernelPiiiffffi,@"STO_CUDA_ENTRY STV_DEFAULT"
_Z12mandelKernelPiiiffffi:
.text._Z12mandelKernelPiiiffffi:
[----:B------:R-:W-:Y:S01]  /*0000*/  LDC R1, c[0x0][0x37c] ;  /* 0x0000df00ff017b82 */ /* 0x000fe20000000800 */
[----:B------:R-:W0:Y:S07]  /*0010*/  S2R R5, SR_TID.Y ;  /* 0x0000000000057919 */ /* 0x000e2e0000002200 */
[----:B------:R-:W1:Y:S01]  /*0020*/  LDC R0, c[0x0][0x360] ;  /* 0x0000d800ff007b82 */ /* 0x000e620000000800 */
[----:B------:R-:W2:Y:S01]  /*0030*/  LDCU UR6, c[0x0][0x38c] ;  /* 0x00007180ff0677ac */ /* 0x000ea20008000800 */
[----:B------:R-:W1:Y:S01]  /*0040*/  S2R R3, SR_TID.X ;  /* 0x0000000000037919 */ /* 0x000e620000002100 */
[----:B------:R-:W3:Y:S05]  /*0050*/  LDCU UR7, c[0x0][0x3a0] ;  /* 0x00007400ff0777ac */ /* 0x000eea0008000800 */
[----:B------:R-:W0:Y:S08]  /*0060*/  S2UR UR5, SR_CTAID.Y ;  /* 0x00000000000579c3 */ /* 0x000e300000002600 */
[----:B------:R-:W0:Y:S01]  /*0070*/  LDC R2, c[0x0][0x364] ;  /* 0x0000d900ff027b82 */ /* 0x000e220000000800 */
[----:B---3--:R-:W-:-:S07]  /*0080*/  UISETP.GE.AND UP0, UPT, UR7, 0x1, UPT ;  /* 0x000000010700788c */ /* 0x008fce000bf06270 */
[----:B------:R-:W1:Y:S08]  /*0090*/  S2UR UR4, SR_CTAID.X ;  /* 0x00000000000479c3 */ /* 0x000e700000002500 */
[----:B------:R-:W3:Y:S08]  /*00a0*/  LDC.64 R6, c[0x0][0x390] ;  /* 0x0000e400ff067b82 */ /* 0x000ef00000000a00 */
[----:B------:R-:W3:Y:S01]  /*00b0*/  LDC.64 R8, c[0x0][0x398] ;  /* 0x0000e600ff087b82 */ /* 0x000ee20000000a00 */
[----:B0-----:R-:W-:-:S05]  /*00c0*/  IMAD R2, R2, UR5, R5 ;  /* 0x0000000502027c24 */ /* 0x001fca000f8e0205 */
[----:B--2---:R-:W-:Y:S01]  /*00d0*/  IADD3 R5, PT, PT, R2, UR6, RZ ;  /* 0x0000000602057c10 */ /* 0x004fe2000fffe0ff */
[----:B-1----:R-:W-:Y:S01]  /*00e0*/  IMAD R0, R0, UR4, R3 ;  /* 0x0000000400007c24 */ /* 0x002fe2000f8e0203 */
[----:B------:R-:W0:Y:S02]  /*00f0*/  LDCU.64 UR4, c[0x0][0x358] ;  /* 0x00006b00ff0477ac */ /* 0x000e240008000a00 */
[----:B------:R-:W-:Y:S02]  /*0100*/  I2FP.F32.S32 R2, R5 ;  /* 0x0000000500027245 */ /* 0x000fe40000201400 */
[----:B------:R-:W-:-:S03]  /*0110*/  I2FP.F32.S32 R3, R0 ;  /* 0x0000000000037245 */ /* 0x000fc60000201400 */
[----:B---3--:R-:W-:Y:S01]  /*0120*/  FFMA R2, R2, R7, R9 ;  /* 0x0000000702027223 */ /* 0x008fe20000000009 */
[----:B------:R-:W-:Y:S02]  /*0130*/  HFMA2 R7, -RZ, RZ, 0, 0 ;  /* 0x00000000ff077431 */ /* 0x000fe400000001ff */
[----:B------:R-:W-:Y:S01]  /*0140*/  FFMA R3, R3, R6, R8 ;  /* 0x0000000603037223 */ /* 0x000fe20000000008 */
[----:B0-----:R-:W-:Y:S06]  /*0150*/  BRA.U !UP0, `(.L_x_0) ;  /* 0x0000000108507547 */ /* 0x001fec000b800000 */
[----:B------:R-:W-:Y:S01]  /*0160*/  BSSY.RECONVERGENT B0, `(.L_x_0) ;  /* 0x0000013000007945 */ /* 0x000fe20003800200 */
[----:B------:R-:W-:Y:S01]  /*0170*/  MOV R7, RZ ;  /* 0x000000ff00077202 */ /* 0x000fe20000000f00 */
[----:B------:R-:W0:Y:S01]  /*0180*/  LDCU UR7, c[0x0][0x3a0] ;  /* 0x00007400ff0777ac */ /* 0x000e220008000800 */
[----:B------:R-:W-:Y:S02]  /*0190*/  MOV R9, R2 ;  /* 0x0000000200097202 */ /* 0x000fe40000000f00 */
[----:B------:R-:W-:Y:S01]  /*01a0*/  MOV R4, R3 ;  /* 0x0000000300047202 */ /* 0x000fe20000000f00 */
[----:B------:R-:W1:Y:S06]  /*01b0*/  LDCU UR8, c[0x0][0x3a0] ;  /* 0x00007400ff0877ac */ /* 0x000e6c0008000800 */
.L_x_2:
[----:B------:R-:W-:Y:S01]  /*01c0*/  FMUL R6, R4, R4 ;  /* 0x0000000404067220 */ /* 0x000fe20000400000 */
[----:B------:R-:W-:-:S04]  /*01d0*/  FMUL R13, R9, R9 ;  /* 0x00000009090d7220 */ /* 0x000fc80000400000 */
[----:B------:R-:W-:-:S05]  /*01e0*/  FADD R8, R6, R13 ;  /* 0x0000000d06087221 */ /* 0x000fca0000000000 */
[----:B------:R-:W-:-:S13]  /*01f0*/  FSETP.GT.AND P0, PT, R8, 4, PT ;  /* 0x408000000800780b */ /* 0x000fda0003f04000 */
[----:B------:R-:W-:Y:S05]  /*0200*/  @P0 BRA `(.L_x_1) ;  /* 0x0000000000200947 */ /* 0x000fea0003800000 */
[----:B------:R-:W-:Y:S01]  /*0210*/  IADD3 R7, PT, PT, R7, 0x1, RZ ;  /* 0x0000000107077810 */ /* 0x000fe20007ffe0ff */
[----:B------:R-:W-:Y:S01]  /*0220*/  FADD R11, R4, R4 ;  /* 0x00000004040b7221 */ /* 0x000fe20000000000 */
[----:B------:R-:W-:Y:S02]  /*0230*/  FADD R4, R6, -R13 ;  /* 0x8000000d06047221 */ /* 0x000fe40000000000 */
[----:B-1----:R-:W-:Y:S01]  /*0240*/  ISETP.NE.AND P0, PT, R7, UR8, PT ;  /* 0x0000000807007c0c */ /* 0x002fe2000bf05270 */
[----:B------:R-:W-:Y:S01]  /*0250*/  FFMA R9, R11, R9, R2 ;  /* 0x000000090b097223 */ /* 0x000fe20000000002 */
[----:B------:R-:W-:-:S11]  /*0260*/  FADD R4, R3, R4 ;  /* 0x0000000403047221 */ /* 0x000fd60000000000 */
[----:B------:R-:W-:Y:S05]  /*0270*/  @P0 BRA `(.L_x_2) ;  /* 0xfffffffc00d00947 */ /* 0x000fea000383ffff */
[----:B0-----:R-:W-:-:S07]  /*0280*/  MOV R7, UR7 ;  /* 0x0000000700077c02 */ /* 0x001fce0008000f00 */
.L_x_1:
[----:B01----:R-:W-:Y:S05]  /*0290*/  BSYNC.RECONVERGENT B0 ;  /* 0x0000000000007941 */ /* 0x003fea0003800200 */
.L_x_0:
[----:B------:R-:W0:Y:S01]  /*02a0*/  LDC.64 R2, c[0x0][0x380] ;  /* 0x0000e000ff027b82 */ /* 0x000e220000000a00 */
[----:B------:R-:W1:Y:S02]  /*02b0*/  LDCU UR6, c[0x0][0x388] ;  /* 0x00007100ff0677ac */ /* 0x000e640008000800 */
[----:B-1----:R-:W-:-:S04]  /*02c0*/  IMAD R5, R5, UR6, R0 ;  /* 0x0000000605057c24 */ /* 0x002fc8000f8e0200 */
[----:B0-----:R-:W-:-:S05]  /*02d0*/  IMAD.WIDE R2, R5, 0x4, R2 ;  /* 0x0000000405027825 */ /* 0x001fca00078e0202 */
[----:B------:R-:W-:Y:S01]  /*02e0*/  STG.E desc[UR4][R2.64], R7 ;  /* 0x0000000702007986 */ /* 0x000fe2000c101904 */
[----:B------:R-:W-:Y:S05]  /*02f0*/  EXIT ;  /* 0x000000000000794d */ /* 0x000fea0003800000 */
.L_x_3:
[----:B------:R-:W-:-:S00]  /*0300*/  BRA `(.L_x_3) ;  /* 0xfffffffc00fc7947 */ /* 0x000fc0000383ffff */
[----:B------:R-:W-:-:S00]  /*0310*/  NOP ;  /* 0x0000000000007918 */ /* 0x000fc00000000000 */
        /* <DEDUP_REMOVED lines=14> */
.L_x_4:


//--------------------- .nv.shared.reserved.0     --------------------------
	.section	.nv.shared.reserved.0,"aw",@nobits
	.weak		__nv_reservedSMEM_offset_0_alias
	.size		__nv_reservedSMEM_offset_0_alias, 0, 64
	.other		__nv_reservedSMEM_offset_0_alias,@"STO_CUDA_RESERVED_SHARED STV_DEFAULT"
__nv_reservedSMEM_offset_0_alias:
	.zero		0
	.zero		64


//--------------------- .nv.constant0._Z12mandelKernelPiiiffffi --------------------------
	.section	.nv.constant0._Z12mandelKernelPiiiffffi,"a",@progbits
	.sectionflags	@""
	.align	4
.nv.constant0._Z12mandelKernelPiiiffffi:
	.zero		932


//--------------------- SYMBOLS --------------------------

	.type		.nv.reservedSmem.offset0,@object
	.size		.nv.reservedSmem.offset0,0x4
